//
// Generated by NVIDIA NVVM Compiler
//
// Compiler Build ID: CL-36424714
// Cuda compilation tools, release 13.0, V13.0.88
// Based on NVVM 20.0.0
//

.version 9.0
.target sm_100
.address_size 64

	// .globl	_Z15division_kernelPfii

.visible .entry _Z15division_kernelPfii(
	.param .u64 .ptr .align 1 _Z15division_kernelPfii_param_0,
	.param .u32 _Z15division_kernelPfii_param_1,
	.param .u32 _Z15division_kernelPfii_param_2
)
{
	.reg .pred 	%p<7>;
	.reg .b32 	%r<53>;
	.reg .b32 	%f<16>;
	.reg .b64 	%rd<13>;

	ld.param.u64 	%rd3, [_Z15division_kernelPfii_param_0];
	ld.param.u32 	%r21, [_Z15division_kernelPfii_param_1];
	ld.param.u32 	%r22, [_Z15division_kernelPfii_param_2];
	cvta.to.global.u64 	%rd1, %rd3;
	mov.u32 	%r1, %tid.x;
	mov.u32 	%r23, %ctaid.x;
	mov.u32 	%r24, %ntid.x;
	mul.lo.s32 	%r2, %r23, %r24;
	mov.u32 	%r25, %nctaid.x;
	mul.lo.s32 	%r3, %r24, %r25;
	add.s32 	%r26, %r1, %r2;
	add.s32 	%r27, %r26, %r21;
	add.s32 	%r52, %r27, 1;
	setp.ge.s32 	%p1, %r52, %r22;
	@%p1 bra 	$L__BB0_8;
	mul.lo.s32 	%r5, %r22, %r21;
	add.s32 	%r28, %r5, %r21;
	mul.wide.s32 	%rd4, %r28, 4;
	add.s64 	%rd2, %rd1, %rd4;
	add.s32 	%r6, %r1, %r21;
	add.s32 	%r29, %r3, %r2;
	add.s32 	%r30, %r6, %r29;
	add.s32 	%r31, %r30, 1;
	max.s32 	%r32, %r22, %r31;
	not.b32 	%r33, %r29;
	add.s32 	%r34, %r32, %r33;
	sub.s32 	%r35, %r34, %r6;
	setp.ne.s32 	%p2, %r35, 0;
	selp.u32 	%r36, 1, 0, %p2;
	selp.s32 	%r37, -1, 0, %p2;
	add.s32 	%r38, %r35, %r37;
	div.u32 	%r39, %r38, %r3;
	add.s32 	%r7, %r39, %r36;
	and.b32  	%r40, %r7, 3;
	setp.eq.s32 	%p3, %r40, 3;
	@%p3 bra 	$L__BB0_5;
	add.s32 	%r50, %r6, %r2;
	mad.lo.s32 	%r42, %r21, %r22, %r21;
	add.s32 	%r43, %r26, %r42;
	add.s32 	%r49, %r43, 1;
	add.s32 	%r44, %r7, 1;
	and.b32  	%r45, %r44, 3;
	neg.s32 	%r48, %r45;
$L__BB0_3:
	.pragma "nounroll";
	mul.wide.s32 	%rd5, %r49, 4;
	add.s64 	%rd6, %rd1, %rd5;
	ld.global.f32 	%f1, [%rd2];
	ld.global.f32 	%f2, [%rd6];
	div.rn.f32 	%f3, %f2, %f1;
	st.global.f32 	[%rd6], %f3;
	add.s32 	%r50, %r50, %r3;
	add.s32 	%r49, %r49, %r3;
	add.s32 	%r48, %r48, 1;
	setp.ne.s32 	%p4, %r48, 0;
	@%p4 bra 	$L__BB0_3;
	add.s32 	%r52, %r50, 1;
$L__BB0_5:
	setp.lt.u32 	%p5, %r7, 3;
	@%p5 bra 	$L__BB0_8;
	mul.wide.s32 	%rd9, %r3, 4;
	shl.b32 	%r47, %r3, 2;
$L__BB0_7:
	ld.global.f32 	%f4, [%rd2];
	add.s32 	%r46, %r52, %r5;
	mul.wide.s32 	%rd7, %r46, 4;
	add.s64 	%rd8, %rd1, %rd7;
	ld.global.f32 	%f5, [%rd8];
	div.rn.f32 	%f6, %f5, %f4;
	st.global.f32 	[%rd8], %f6;
	ld.global.f32 	%f7, [%rd2];
	add.s64 	%rd10, %rd8, %rd9;
	ld.global.f32 	%f8, [%rd10];
	div.rn.f32 	%f9, %f8, %f7;
	st.global.f32 	[%rd10], %f9;
	ld.global.f32 	%f10, [%rd2];
	add.s64 	%rd11, %rd10, %rd9;
	ld.global.f32 	%f11, [%rd11];
	div.rn.f32 	%f12, %f11, %f10;
	st.global.f32 	[%rd11], %f12;
	ld.global.f32 	%f13, [%rd2];
	add.s64 	%rd12, %rd11, %rd9;
	ld.global.f32 	%f14, [%rd12];
	div.rn.f32 	%f15, %f14, %f13;
	st.global.f32 	[%rd12], %f15;
	add.s32 	%r52, %r47, %r52;
	setp.lt.s32 	%p6, %r52, %r22;
	@%p6 bra 	$L__BB0_7;
$L__BB0_8:
	ret;

}
	// .globl	_Z16eliminate_kernelPfii
.visible .entry _Z16eliminate_kernelPfii(
	.param .u64 .ptr .align 1 _Z16eliminate_kernelPfii_param_0,
	.param .u32 _Z16eliminate_kernelPfii_param_1,
	.param .u32 _Z16eliminate_kernelPfii_param_2
)
{
	.reg .pred 	%p<7>;
	.reg .b32 	%r<30>;
	.reg .b32 	%f<6>;
	.reg .b64 	%rd<13>;

	ld.param.u64 	%rd3, [_Z16eliminate_kernelPfii_param_0];
	ld.param.u32 	%r16, [_Z16eliminate_kernelPfii_param_1];
	ld.param.u32 	%r17, [_Z16eliminate_kernelPfii_param_2];
	cvta.to.global.u64 	%rd1, %rd3;
	mov.u32 	%r1, %ntid.x;
	mov.u32 	%r2, %ctaid.x;
	mul.lo.s32 	%r18, %r1, %r2;
	mov.u32 	%r3, %tid.x;
	neg.s32 	%r19, %r3;
	setp.ne.s32 	%p1, %r18, %r19;
	@%p1 bra 	$L__BB1_2;
	mad.lo.s32 	%r20, %r17, %r16, %r16;
	mul.wide.s32 	%rd4, %r20, 4;
	add.s64 	%rd5, %rd1, %rd4;
	mov.b32 	%r21, 1065353216;
	st.global.u32 	[%rd5], %r21;
$L__BB1_2:
	add.s32 	%r4, %r16, 1;
	add.s32 	%r27, %r4, %r2;
	setp.ge.s32 	%p2, %r27, %r17;
	@%p2 bra 	$L__BB1_10;
	add.s32 	%r6, %r3, %r4;
	mul.lo.s32 	%r7, %r17, %r16;
	mov.u32 	%r8, %nctaid.x;
$L__BB1_4:
	setp.ge.s32 	%p3, %r6, %r17;
	@%p3 bra 	$L__BB1_7;
	mul.lo.s32 	%r10, %r27, %r17;
	add.s32 	%r22, %r10, %r16;
	mul.wide.s32 	%rd6, %r22, 4;
	add.s64 	%rd2, %rd1, %rd6;
	mov.u32 	%r28, %r6;
	mov.u32 	%r29, %r3;
$L__BB1_6:
	add.s32 	%r23, %r28, %r10;
	mul.wide.s32 	%rd7, %r23, 4;
	add.s64 	%rd8, %rd1, %rd7;
	ld.global.f32 	%f1, [%rd8];
	ld.global.f32 	%f2, [%rd2];
	add.s32 	%r24, %r28, %r7;
	mul.wide.s32 	%rd9, %r24, 4;
	add.s64 	%rd10, %rd1, %rd9;
	ld.global.f32 	%f3, [%rd10];
	mul.f32 	%f4, %f2, %f3;
	sub.f32 	%f5, %f1, %f4;
	st.global.f32 	[%rd8], %f5;
	add.s32 	%r29, %r29, %r1;
	add.s32 	%r28, %r29, %r4;
	setp.lt.s32 	%p4, %r28, %r17;
	@%p4 bra 	$L__BB1_6;
$L__BB1_7:
	setp.ne.s32 	%p5, %r3, 0;
	bar.sync 	0;
	@%p5 bra 	$L__BB1_9;
	mad.lo.s32 	%r25, %r27, %r17, %r16;
	mul.wide.s32 	%rd11, %r25, 4;
	add.s64 	%rd12, %rd1, %rd11;
	mov.b32 	%r26, 0;
	st.global.u32 	[%rd12], %r26;
$L__BB1_9:
	add.s32 	%r27, %r27, %r8;
	setp.lt.s32 	%p6, %r27, %r17;
	@%p6 bra 	$L__BB1_4;
$L__BB1_10:
	ret;

}


// ===== COMPILED SASS (sm_100) =====

	.target	sm_100

	.elftype	@"ET_EXEC"


//--------------------- .note.nv.tkinfo           --------------------------
	.section	.note.nv.tkinfo,"",@"SHT_NOTE"
	.sectionflags	@"SHF_NOTE_NV_TKINFO"
	.tkinfo
        /*0018*/ 	.word	0x00000002
        /*0030*/ 	.string	""
        /*0030*/ 	.string	"ptxas"
        /*0030*/ 	.string	"Cuda compilation tools, release 13.0, V13.0.88"
        /*0030*/ 	.string	"Build cuda_13.0.r13.0/compiler.36424714_0"
        /*0030*/ 	.string	"-arch sm_100 -m 64 "



//--------------------- .note.nv.cuinfo           --------------------------
	.section	.note.nv.cuinfo,"",@"SHT_NOTE"
	.sectionflags	@"SHF_NOTE_NV_CUINFO"
        /*0018*/ 	.short	0x0002
        /*001a*/ 	.short	0x0064
        /*001c*/ 	.short	0x0082
	.zero		2


//--------------------- .nv.info                  --------------------------
	.section	.nv.info,"",@"SHT_CUDA_INFO"
	.align	4


	//----- nvinfo : EIATTR_REGCOUNT
	.align		4
        /*0000*/ 	.byte	0x04, 0x2f
        /*0002*/ 	.short	(.L_1 - .L_0)
	.align		4
.L_0:
        /*0004*/ 	.word	index@(_Z15division_kernelPfii)
        /*0008*/ 	.word	0x00000019


	//----- nvinfo : EIATTR_FRAME_SIZE
	.align		4
.L_1:
        /*000c*/ 	.byte	0x04, 0x11
        /*000e*/ 	.short	(.L_3 - .L_2)
	.align		4
.L_2:
        /*0010*/ 	.word	index@($__internal_0_$__cuda_sm3x_div_rn_noftz_f32_slowpath)
        /*0014*/ 	.word	0x00000000


	//----- nvinfo : EIATTR_FRAME_SIZE
	.align		4
.L_3:
        /*0018*/ 	.byte	0x04, 0x11
        /*001a*/ 	.short	(.L_5 - .L_4)
	.align		4
.L_4:
        /*001c*/ 	.word	index@(_Z15division_kernelPfii)
        /*0020*/ 	.word	0x00000000


	//----- nvinfo : EIATTR_REGCOUNT
	.align		4
.L_5:
        /*0024*/ 	.byte	0x04, 0x2f
        /*0026*/ 	.short	(.L_7 - .L_6)
	.align		4
.L_6:
        /*0028*/ 	.word	index@(_Z16eliminate_kernelPfii)
        /*002c*/ 	.word	0x00000016


	//----- nvinfo : EIATTR_FRAME_SIZE
	.align		4
.L_7:
        /*0030*/ 	.byte	0x04, 0x11
        /*0032*/ 	.short	(.L_9 - .L_8)
	.align		4
.L_8:
        /*0034*/ 	.word	index@(_Z16eliminate_kernelPfii)
        /*0038*/ 	.word	0x00000000


	//----- nvinfo : EIATTR_MIN_STACK_SIZE
	.align		4
.L_9:
        /*003c*/ 	.byte	0x04, 0x12
        /*003e*/ 	.short	(.L_11 - .L_10)
	.align		4
.L_10:
        /*0040*/ 	.word	index@(_Z16eliminate_kernelPfii)
        /*0044*/ 	.word	0x00000000


	//----- nvinfo : EIATTR_MIN_STACK_SIZE
	.align		4
.L_11:
        /*0048*/ 	.byte	0x04, 0x12
        /*004a*/ 	.short	(.L_13 - .L_12)
	.align		4
.L_12:
        /*004c*/ 	.word	index@(_Z15division_kernelPfii)
        /*0050*/ 	.word	0x00000000
.L_13:


//--------------------- .nv.compat                --------------------------
	.section	.nv.compat,"",@"SHT_CUDA_COMPAT_INFO"
	.align	4
        /*0000*/ 	.byte	0x02, 0x09, 0x00, 0x00, 0x02, 0x02, 0x01, 0x00, 0x02, 0x05, 0x05, 0x00, 0x03, 0x07, 0x01, 0x01
        /*0010*/ 	.byte	0x02, 0x03, 0x00, 0x00, 0x02, 0x06, 0x01, 0x00, 0x04, 0x0b, 0x08, 0x00, 0x01, 0x00, 0x00, 0x00
        /*0020*/ 	.byte	0x00, 0x00, 0x00, 0x00


//--------------------- .nv.info._Z16eliminate_kernelPfii --------------------------
	.section	.nv.info._Z16eliminate_kernelPfii,"",@"SHT_CUDA_INFO"
	.sectionflags	@""
	.align	4


	//----- nvinfo : EIATTR_CUDA_API_VERSION
	.align		4
        /*0000*/ 	.byte	0x04, 0x37
        /*0002*/ 	.short	(.L_15 - .L_14)
.L_14:
        /*0004*/ 	.word	0x00000082


	//----- nvinfo : EIATTR_KPARAM_INFO
	.align		4
.L_15:
        /*0008*/ 	.byte	0x04, 0x17
        /*000a*/ 	.short	(.L_17 - .L_16)
.L_16:
        /*000c*/ 	.word	0x00000000
        /*0010*/ 	.short	0x0002
        /*0012*/ 	.short	0x000c
        /*0014*/ 	.byte	0x00, 0xf0, 0x11, 0x00


	//----- nvinfo : EIATTR_KPARAM_INFO
	.align		4
.L_17:
        /*0018*/ 	.byte	0x04, 0x17
        /*001a*/ 	.short	(.L_19 - .L_18)
.L_18:
        /*001c*/ 	.word	0x00000000
        /*0020*/ 	.short	0x0001
        /*0022*/ 	.short	0x0008
        /*0024*/ 	.byte	0x00, 0xf0, 0x11, 0x00


	//----- nvinfo : EIATTR_KPARAM_INFO
	.align		4
.L_19:
        /*0028*/ 	.byte	0x04, 0x17
        /*002a*/ 	.short	(.L_21 - .L_20)
.L_20:
        /*002c*/ 	.word	0x00000000
        /*0030*/ 	.short	0x0000
        /*0032*/ 	.short	0x0000
        /*0034*/ 	.byte	0x00, 0xf5, 0x21, 0x00


	//----- nvinfo : EIATTR_SPARSE_MMA_MASK
	.align		4
.L_21:
        /*0038*/ 	.byte	0x03, 0x50
        /*003a*/ 	.short	0x0000


	//----- nvinfo : EIATTR_MAXREG_COUNT
	.align		4
        /*003c*/ 	.byte	0x03, 0x1b
        /*003e*/ 	.short	0x00ff


	//----- nvinfo : EIATTR_NUM_BARRIERS
	.align		4
        /*0040*/ 	.byte	0x02, 0x4c
        /*0042*/ 	.byte	0x01
	.zero		1


	//----- nvinfo : EIATTR_MERCURY_ISA_VERSION
	.align		4
        /*0044*/ 	.byte	0x03, 0x5f
        /*0046*/ 	.short	0x0101


	//----- nvinfo : EIATTR_VRC_CTA_INIT_COUNT
	.align		4
        /*0048*/ 	.byte	0x02, 0x4a
	.zero		1
	.zero		1


	//----- nvinfo : EIATTR_EXIT_INSTR_OFFSETS
	.align		4
        /*004c*/ 	.byte	0x04, 0x1c
        /*004e*/ 	.short	(.L_23 - .L_22)


	//   ....[0]....
.L_22:
        /*0050*/ 	.word	0x00000110


	//   ....[1]....
        /*0054*/ 	.word	0x00000370


	//----- nvinfo : EIATTR_CRS_STACK_SIZE
	.align		4
.L_23:
        /*0058*/ 	.byte	0x04, 0x1e
        /*005a*/ 	.short	(.L_25 - .L_24)
.L_24:
        /*005c*/ 	.word	0x00000000


	//----- nvinfo : EIATTR_CBANK_PARAM_SIZE
	.align		4
.L_25:
        /*0060*/ 	.byte	0x03, 0x19
        /*0062*/ 	.short	0x0010


	//----- nvinfo : EIATTR_PARAM_CBANK
	.align		4
        /*0064*/ 	.byte	0x04, 0x0a
        /*0066*/ 	.short	(.L_27 - .L_26)
	.align		4
.L_26:
        /*0068*/ 	.word	index@(.nv.constant0._Z16eliminate_kernelPfii)
        /*006c*/ 	.short	0x0380
        /*006e*/ 	.short	0x0010


	//----- nvinfo : EIATTR_SW_WAR
	.align		4
.L_27:
        /*0070*/ 	.byte	0x04, 0x36
        /*0072*/ 	.short	(.L_29 - .L_28)
.L_28:
        /*0074*/ 	.word	0x00000008
.L_29:


//--------------------- .nv.info._Z15division_kernelPfii --------------------------
	.section	.nv.info._Z15division_kernelPfii,"",@"SHT_CUDA_INFO"
	.sectionflags	@""
	.align	4


	//----- nvinfo : EIATTR_CUDA_API_VERSION
	.align		4
        /*0000*/ 	.byte	0x04, 0x37
        /*0002*/ 	.short	(.L_31 - .L_30)
.L_30:
        /*0004*/ 	.word	0x00000082


	//----- nvinfo : EIATTR_KPARAM_INFO
	.align		4
.L_31:
        /*0008*/ 	.byte	0x04, 0x17
        /*000a*/ 	.short	(.L_33 - .L_32)
.L_32:
        /*000c*/ 	.word	0x00000000
        /*0010*/ 	.short	0x0002
        /*0012*/ 	.short	0x000c
        /*0014*/ 	.byte	0x00, 0xf0, 0x11, 0x00


	//----- nvinfo : EIATTR_KPARAM_INFO
	.align		4
.L_33:
        /*0018*/ 	.byte	0x04, 0x17
        /*001a*/ 	.short	(.L_35 - .L_34)
.L_34:
        /*001c*/ 	.word	0x00000000
        /*0020*/ 	.short	0x0001
        /*0022*/ 	.short	0x0008
        /*0024*/ 	.byte	0x00, 0xf0, 0x11, 0x00


	//----- nvinfo : EIATTR_KPARAM_INFO
	.align		4
.L_35:
        /*0028*/ 	.byte	0x04, 0x17
        /*002a*/ 	.short	(.L_37 - .L_36)
.L_36:
        /*002c*/ 	.word	0x00000000
        /*0030*/ 	.short	0x0000
        /*0032*/ 	.short	0x0000
        /*0034*/ 	.byte	0x00, 0xf5, 0x21, 0x00


	//----- nvinfo : EIATTR_SPARSE_MMA_MASK
	.align		4
.L_37:
        /*0038*/ 	.byte	0x03, 0x50
        /*003a*/ 	.short	0x0000


	//----- nvinfo : EIATTR_MAXREG_COUNT
	.align		4
        /*003c*/ 	.byte	0x03, 0x1b
        /*003e*/ 	.short	0x00ff


	//----- nvinfo : EIATTR_MERCURY_ISA_VERSION
	.align		4
        /*0040*/ 	.byte	0x03, 0x5f
        /*0042*/ 	.short	0x0101


	//----- nvinfo : EIATTR_VRC_CTA_INIT_COUNT
	.align		4
        /*0044*/ 	.byte	0x02, 0x4a
	.zero		1
	.zero		1


	//----- nvinfo : EIATTR_EXIT_INSTR_OFFSETS
	.align		4
        /*0048*/ 	.byte	0x04, 0x1c
        /*004a*/ 	.short	(.L_39 - .L_38)


	//   ....[0]....
.L_38:
        /*004c*/ 	.word	0x000000a0


	//   ....[1]....
        /*0050*/ 	.word	0x00000550


	//   ....[2]....
        /*0054*/ 	.word	0x000009c0


	//----- nvinfo : EIATTR_CRS_STACK_SIZE
	.align		4
.L_39:
        /*0058*/ 	.byte	0x04, 0x1e
        /*005a*/ 	.short	(.L_41 - .L_40)
.L_40:
        /*005c*/ 	.word	0x00000000


	//----- nvinfo : EIATTR_CBANK_PARAM_SIZE
	.align		4
.L_41:
        /*0060*/ 	.byte	0x03, 0x19
        /*0062*/ 	.short	0x0010


	//----- nvinfo : EIATTR_PARAM_CBANK
	.align		4
        /*0064*/ 	.byte	0x04, 0x0a
        /*0066*/ 	.short	(.L_43 - .L_42)
	.align		4
.L_42:
        /*0068*/ 	.word	index@(.nv.constant0._Z15division_kernelPfii)
        /*006c*/ 	.short	0x0380
        /*006e*/ 	.short	0x0010


	//----- nvinfo : EIATTR_SW_WAR
	.align		4
.L_43:
        /*0070*/ 	.byte	0x04, 0x36
        /*0072*/ 	.short	(.L_45 - .L_44)
.L_44:
        /*0074*/ 	.word	0x00000008
.L_45:


//--------------------- .nv.callgraph             --------------------------
	.section	.nv.callgraph,"",@"SHT_CUDA_CALLGRAPH"
	.align	4
	.sectionentsize	8
	.align		4
        /*0000*/ 	.word	0x00000000
	.align		4
        /*0004*/ 	.word	0xffffffff
	.align		4
        /*0008*/ 	.word	0x00000000
	.align		4
        /*000c*/ 	.word	0xfffffffe
	.align		4
        /*0010*/ 	.word	0x00000000
	.align		4
        /*0014*/ 	.word	0xfffffffd
	.align		4
        /*0018*/ 	.word	0x00000000
	.align		4
        /*001c*/ 	.word	0xfffffffc


//--------------------- .text._Z16eliminate_kernelPfii --------------------------
	.section	.text._Z16eliminate_kernelPfii,"ax",@progbits
	.align	128
        .global         _Z16eliminate_kernelPfii
        .type           _Z16eliminate_kernelPfii,@function
        .size           _Z16eliminate_kernelPfii,(.L_x_33 - _Z16eliminate_kernelPfii)
        .other          _Z16eliminate_kernelPfii,@"STO_CUDA_ENTRY STV_DEFAULT"
_Z16eliminate_kernelPfii:
.text._Z16eliminate_kernelPfii:
[----:B------:R-:W-:Y:S01]  /*0000*/  LDC R1, c[0x0][0x37c] ;  /* 0x0000df00ff017b82 */ /* 0x000fe20000000800 */
[----:B------:R-:W0:Y:S07]  /*0010*/  S2R R0, SR_TID.X ;  /* 0x0000000000007919 */ /* 0x000e2e0000002100 */
[----:B------:R-:W1:Y:S01]  /*0020*/  S2UR UR7, SR_CTAID.X ;  /* 0x00000000000779c3 */ /* 0x000e620000002500 */
[----:B------:R-:W1:Y:S07]  /*0030*/  LDCU UR6, c[0x0][0x360] ;  /* 0x00006c00ff0677ac */ /* 0x000e6e0008000800 */
[----:B------:R-:W2:Y:S01]  /*0040*/  LDC.64 R6, c[0x0][0x388] ;  /* 0x0000e200ff067b82 */ /* 0x000ea20000000a00 */
[----:B-1----:R-:W-:Y:S01]  /*0050*/  UIMAD UR4, UR6, UR7, URZ ;  /* 0x00000007060472a4 */ /* 0x002fe2000f8e02ff */
[----:B0-----:R-:W-:-:S02]  /*0060*/  IADD3 R2, PT, PT, -R0, RZ, RZ ;  /* 0x000000ff00027210 */ /* 0x001fc40007ffe1ff */
[----:B--2---:R-:W-:-:S03]  /*0070*/  IADD3 R9, PT, PT, R6, 0x1, RZ ;  /* 0x0000000106097810 */ /* 0x004fc60007ffe0ff */
[----:B------:R-:W-:-:S05]  /*0080*/  ISETP.NE.AND P0, PT, R2, UR4, PT ;  /* 0x0000000402007c0c */ /* 0x000fca000bf05270 */
[----:B------:R-:W0:Y:S01]  /*0090*/  LDCU.64 UR4, c[0x0][0x358] ;  /* 0x00006b00ff0477ac */ /* 0x000e220008000a00 */
[----:B------:R-:W-:-:S05]  /*00a0*/  VIADD R4, R9, UR7 ;  /* 0x0000000709047c36 */ /* 0x000fca0008000000 */
[----:B------:R-:W-:Y:S02]  /*00b0*/  ISETP.GE.AND P1, PT, R4, R7, PT ;  /* 0x000000070400720c */ /* 0x000fe40003f26270 */
[----:B------:R-:W1:Y:S01]  /*00c0*/  @!P0 LDC.64 R2, c[0x0][0x380] ;  /* 0x0000e000ff028b82 */ /* 0x000e620000000a00 */
[----:B------:R-:W-:-:S04]  /*00d0*/  @!P0 IMAD R5, R7, R6, R6 ;  /* 0x0000000607058224 */ /* 0x000fc800078e0206 */
[----:B-1----:R-:W-:Y:S01]  /*00e0*/  @!P0 IMAD.WIDE R2, R5, 0x4, R2 ;  /* 0x0000000405028825 */ /* 0x002fe200078e0202 */
[----:B------:R-:W-:-:S05]  /*00f0*/  @!P0 MOV R5, 0x3f800000 ;  /* 0x3f80000000058802 */ /* 0x000fca0000000f00 */
[----:B0-----:R0:W-:Y:S01]  /*0100*/  @!P0 STG.E desc[UR4][R2.64], R5 ;  /* 0x0000000502008986 */ /* 0x0011e2000c101904 */
[----:B------:R-:W-:Y:S05]  /*0110*/  @P1 EXIT ;  /* 0x000000000000194d */ /* 0x000fea0003800000 */
[----:B------:R-:W1:Y:S01]  /*0120*/  LDC R8, c[0x0][0x370] ;  /* 0x0000dc00ff087b82 */ /* 0x000e620000000800 */
[----:B------:R-:W-:Y:S01]  /*0130*/  MOV R15, R4 ;  /* 0x00000004000f7202 */ /* 0x000fe20000000f00 */
[----:B------:R-:W-:-:S07]  /*0140*/  IMAD.IADD R14, R9, 0x1, R0 ;  /* 0x00000001090e7824 */ /* 0x000fce00078e0200 */
.L_x_3:
[----:B------:R-:W-:Y:S01]  /*0150*/  ISETP.NE.AND P0, PT, R0, RZ, PT ;  /* 0x000000ff0000720c */ /* 0x000fe20003f05270 */
[----:B------:R-:W2:Y:S01]  /*0160*/  LDCU UR7, c[0x0][0x38c] ;  /* 0x00007180ff0777ac */ /* 0x000ea20008000800 */
[----:B------:R-:W-:Y:S11]  /*0170*/  BSSY.RECONVERGENT B0, `(.L_x_0) ;  /* 0x000001a000007945 */ /* 0x000ff60003800200 */
[----:B------:R-:W3:Y:S01]  /*0180*/  @!P0 LDC R4, c[0x0][0x388] ;  /* 0x0000e200ff048b82 */ /* 0x000ee20000000800 */
[----:B--2---:R-:W-:-:S07]  /*0190*/  ISETP.GE.AND P1, PT, R14, UR7, PT ;  /* 0x000000070e007c0c */ /* 0x004fce000bf26270 */
[----:B0-----:R-:W0:Y:S01]  /*01a0*/  @!P0 LDC.64 R2, c[0x0][0x380] ;  /* 0x0000e000ff028b82 */ /* 0x001e220000000a00 */
[----:B---3--:R-:W-:-:S04]  /*01b0*/  @!P0 IMAD R5, R15, UR7, R4 ;  /* 0x000000070f058c24 */ /* 0x008fc8000f8e0204 */
[----:B0-----:R-:W-:Y:S01]  /*01c0*/  @!P0 IMAD.WIDE R2, R5, 0x4, R2 ;  /* 0x0000000405028825 */ /* 0x001fe200078e0202 */
[----:B------:R-:W-:Y:S06]  /*01d0*/  @P1 BRA `(.L_x_1) ;  /* 0x00000000004c1947 */ /* 0x000fec0003800000 */
[----:B------:R-:W0:Y:S01]  /*01e0*/  LDC R19, c[0x0][0x388] ;  /* 0x0000e200ff137b82 */ /* 0x000e220000000800 */
[----:B------:R-:W-:Y:S02]  /*01f0*/  MOV R16, R14 ;  /* 0x0000000e00107202 */ /* 0x000fe40000000f00 */
[----:B------:R-:W-:-:S05]  /*0200*/  MOV R18, R0 ;  /* 0x0000000000127202 */ /* 0x000fca0000000f00 */
[----:B------:R-:W2:Y:S01]  /*0210*/  LDC.64 R4, c[0x0][0x380] ;  /* 0x0000e000ff047b82 */ /* 0x000ea20000000a00 */
[----:B0-----:R-:W-:-:S04]  /*0220*/  IMAD R7, R15, UR7, R19 ;  /* 0x000000070f077c24 */ /* 0x001fc8000f8e0213 */
[----:B--2---:R-:W-:-:S07]  /*0230*/  IMAD.WIDE R6, R7, 0x4, R4 ;  /* 0x0000000407067825 */ /* 0x004fce00078e0204 */
.L_x_2:
[--C-:B------:R-:W-:Y:S01]  /*0240*/  IMAD R13, R19, UR7, R16.reuse ;  /* 0x00000007130d7c24 */ /* 0x100fe2000f8e0210 */
[----:B------:R-:W2:Y:S01]  /*0250*/  LDG.E R17, desc[UR4][R6.64] ;  /* 0x0000000406117981 */ /* 0x000ea2000c1e1900 */
[----:B------:R-:W-:Y:S02]  /*0260*/  IMAD R11, R15, UR7, R16 ;  /* 0x000000070f0b7c24 */ /* 0x000fe4000f8e0210 */
[----:B------:R-:W-:-:S04]  /*0270*/  IMAD.WIDE R12, R13, 0x4, R4 ;  /* 0x000000040d0c7825 */ /* 0x000fc800078e0204 */
[----:B------:R-:W-:Y:S02]  /*0280*/  IMAD.WIDE R10, R11, 0x4, R4 ;  /* 0x000000040b0a7825 */ /* 0x000fe400078e0204 */
[----:B------:R-:W2:Y:S04]  /*0290*/  LDG.E R12, desc[UR4][R12.64] ;  /* 0x000000040c0c7981 */ /* 0x000ea8000c1e1900 */
[----:B------:R-:W2:Y:S01]  /*02a0*/  LDG.E R16, desc[UR4][R10.64] ;  /* 0x000000040a107981 */ /* 0x000ea2000c1e1900 */
[----:B------:R-:W-:Y:S02]  /*02b0*/  VIADD R18, R18, UR6 ;  /* 0x0000000612127c36 */ /* 0x000fe40008000000 */
[----:B--2---:R-:W-:-:S03]  /*02c0*/  FFMA R17, -R17, R12, R16 ;  /* 0x0000000c11117223 */ /* 0x004fc60000000110 */
[----:B------:R-:W-:Y:S02]  /*02d0*/  IADD3 R16, PT, PT, R9, R18, RZ ;  /* 0x0000001209107210 */ /* 0x000fe40007ffe0ff */
[----:B------:R0:W-:Y:S02]  /*02e0*/  STG.E desc[UR4][R10.64], R17 ;  /* 0x000000110a007986 */ /* 0x0001e4000c101904 */
[----:B------:R-:W-:-:S13]  /*02f0*/  ISETP.GE.AND P1, PT, R16, UR7, PT ;  /* 0x0000000710007c0c */ /* 0x000fda000bf26270 */
[----:B0-----:R-:W-:Y:S05]  /*0300*/  @!P1 BRA `(.L_x_2) ;  /* 0xfffffffc00cc9947 */ /* 0x001fea000383ffff */
.L_x_1:
[----:B------:R-:W-:Y:S05]  /*0310*/  BSYNC.RECONVERGENT B0 ;  /* 0x0000000000007941 */ /* 0x000fea0003800200 */
.L_x_0:
[----:B------:R-:W-:Y:S01]  /*0320*/  BAR.SYNC.DEFER_BLOCKING 0x0 ;  /* 0x0000000000007b1d */ /* 0x000fe20000010000 */
[----:B-1----:R-:W-:-:S05]  /*0330*/  IADD3 R15, PT, PT, R8, R15, RZ ;  /* 0x0000000f080f7210 */ /* 0x002fca0007ffe0ff */
[----:B------:R2:W-:Y:S01]  /*0340*/  @!P0 STG.E desc[UR4][R2.64], RZ ;  /* 0x000000ff02008986 */ /* 0x0005e2000c101904 */
[----:B------:R-:W-:-:S13]  /*0350*/  ISETP.GE.AND P0, PT, R15, UR7, PT ;  /* 0x000000070f007c0c */ /* 0x000fda000bf06270 */
[----:B--2---:R-:W-:Y:S05]  /*0360*/  @!P0 BRA `(.L_x_3) ;  /* 0xfffffffc00788947 */ /* 0x004fea000383ffff */
[----:B------:R-:W-:Y:S05]  /*0370*/  EXIT ;  /* 0x000000000000794d */ /* 0x000fea0003800000 */
.L_x_4:
[----:B------:R-:W-:-:S00]  /*0380*/  BRA `(.L_x_4) ;  /* 0xfffffffc00fc7947 */ /* 0x000fc0000383ffff */
[----:B------:R-:W-:-:S00]  /*0390*/  NOP ;  /* 0x0000000000007918 */ /* 0x000fc00000000000 */
        /* <DEDUP_REMOVED lines=14> */
.L_x_33:


//--------------------- .text._Z15division_kernelPfii --------------------------
	.section	.text._Z15division_kernelPfii,"ax",@progbits
	.align	128
        .global         _Z15division_kernelPfii
        .type           _Z15division_kernelPfii,@function
        .size           _Z15division_kernelPfii,(.L_x_32 - _Z15division_kernelPfii)
        .other          _Z15division_kernelPfii,@"STO_CUDA_ENTRY STV_DEFAULT"
_Z15division_kernelPfii:
.text._Z15division_kernelPfii:
[----:B------:R-:W-:Y:S01]  /*0000*/  LDC R1, c[0x0][0x37c] ;  /* 0x0000df00ff017b82 */ /* 0x000fe20000000800 */
[----:B------:R-:W0:Y:S07]  /*0010*/  S2R R7, SR_TID.X ;  /* 0x0000000000077919 */ /* 0x000e2e0000002100 */
[----:B------:R-:W1:Y:S01]  /*0020*/  S2UR UR5, SR_CTAID.X ;  /* 0x00000000000579c3 */ /* 0x000e620000002500 */
[----:B------:R-:W1:Y:S07]  /*0030*/  LDCU UR6, c[0x0][0x360] ;  /* 0x00006c00ff0677ac */ /* 0x000e6e0008000800 */
[----:B------:R-:W2:Y:S08]  /*0040*/  LDC.64 R2, c[0x0][0x388] ;  /* 0x0000e200ff027b82 */ /* 0x000eb00000000a00 */
[----:B------:R-:W3:Y:S01]  /*0050*/  LDC R0, c[0x0][0x370] ;  /* 0x0000dc00ff007b82 */ /* 0x000ee20000000800 */
[----:B-1----:R-:W-:-:S06]  /*0060*/  UIMAD UR4, UR5, UR6, URZ ;  /* 0x00000006050472a4 */ /* 0x002fcc000f8e02ff */
[----:B0-----:R-:W-:-:S04]  /*0070*/  VIADD R19, R7, UR4 ;  /* 0x0000000407137c36 */ /* 0x001fc80008000000 */
[----:B--2---:R-:W-:-:S05]  /*0080*/  IMAD.X R21, R19, 0x1, R2, PT ;  /* 0x0000000113157824 */ /* 0x004fca00038e0602 */
[----:B------:R-:W-:-:S13]  /*0090*/  ISETP.GE.AND P0, PT, R21, R3, PT ;  /* 0x000000031500720c */ /* 0x000fda0003f06270 */
[----:B---3--:R-:W-:Y:S05]  /*00a0*/  @P0 EXIT ;  /* 0x000000000000094d */ /* 0x008fea0003800000 */
[C---:B------:R-:W-:Y:S01]  /*00b0*/  IMAD R4, R0.reuse, UR6, RZ ;  /* 0x0000000600047c24 */ /* 0x040fe2000f8e02ff */
[----:B------:R-:W0:Y:S01]  /*00c0*/  LDC.64 R14, c[0x0][0x380] ;  /* 0x0000e000ff0e7b82 */ /* 0x000e220000000a00 */
[----:B------:R-:W-:Y:S01]  /*00d0*/  VIADD R5, R0, UR5 ;  /* 0x0000000500057c36 */ /* 0x000fe20008000000 */
[----:B------:R-:W-:Y:S01]  /*00e0*/  IADD3 R0, PT, PT, R7, R2, RZ ;  /* 0x0000000207007210 */ /* 0x000fe20007ffe0ff */
[----:B------:R-:W1:Y:S01]  /*00f0*/  I2F.U32.RP R9, R4 ;  /* 0x0000000400097306 */ /* 0x000e620000209000 */
[----:B------:R-:W-:Y:S01]  /*0100*/  IMAD.MOV R11, RZ, RZ, -R4 ;  /* 0x000000ffff0b7224 */ /* 0x000fe200078e0a04 */
[----:B------:R-:W-:Y:S01]  /*0110*/  ISETP.NE.U32.AND P3, PT, R4, RZ, PT ;  /* 0x000000ff0400720c */ /* 0x000fe20003f65070 */
[----:B------:R-:W-:Y:S01]  /*0120*/  IMAD R5, R5, UR6, RZ ;  /* 0x0000000605057c24 */ /* 0x000fe2000f8e02ff */
[----:B------:R-:W2:Y:S01]  /*0130*/  LDCU.64 UR6, c[0x0][0x358] ;  /* 0x00006b00ff0677ac */ /* 0x000ea20008000a00 */
[----:B------:R-:W-:Y:S01]  /*0140*/  IMAD R2, R2, R3, R2 ;  /* 0x0000000302027224 */ /* 0x000fe200078e0202 */
[----:B------:R-:W-:Y:S02]  /*0150*/  BSSY.RECONVERGENT B0, `(.L_x_5) ;  /* 0x000003b000007945 */ /* 0x000fe40003800200 */
[----:B------:R-:W-:-:S02]  /*0160*/  IADD3 R6, PT, PT, R0, 0x1, R5 ;  /* 0x0000000100067810 */ /* 0x000fc40007ffe005 */
[----:B------:R-:W-:Y:S02]  /*0170*/  LOP3.LUT R8, RZ, R5, RZ, 0x33, !PT ;  /* 0x00000005ff087212 */ /* 0x000fe400078e33ff */
[----:B------:R-:W-:Y:S01]  /*0180*/  VIMNMX R5, PT, PT, R6, R3, !PT ;  /* 0x0000000306057248 */ /* 0x000fe20007fe0100 */
[----:B------:R-:W-:Y:S01]  /*0190*/  IMAD.MOV.U32 R6, RZ, RZ, RZ ;  /* 0x000000ffff067224 */ /* 0x000fe200078e00ff */
[----:B-1----:R-:W1:Y:S02]  /*01a0*/  MUFU.RCP R9, R9 ;  /* 0x0000000900097308 */ /* 0x002e640000001000 */
[----:B------:R-:W-:-:S04]  /*01b0*/  IADD3 R5, PT, PT, -R0, R5, R8 ;  /* 0x0000000500057210 */ /* 0x000fc80007ffe108 */
[----:B------:R-:W-:Y:S01]  /*01c0*/  ISETP.NE.AND P0, PT, R5, RZ, PT ;  /* 0x000000ff0500720c */ /* 0x000fe20003f05270 */
[----:B0-----:R-:W-:-:S03]  /*01d0*/  IMAD.WIDE R14, R2, 0x4, R14 ;  /* 0x00000004020e7825 */ /* 0x001fc600078e020e */
[----:B------:R-:W-:Y:S01]  /*01e0*/  SEL R16, RZ, 0x1, !P0 ;  /* 0x00000001ff107807 */ /* 0x000fe20004000000 */
[----:B-1----:R-:W-:Y:S01]  /*01f0*/  VIADD R7, R9, 0xffffffe ;  /* 0x0ffffffe09077836 */ /* 0x002fe20000000000 */
[----:B------:R-:W-:-:S07]  /*0200*/  IADD3 R9, PT, PT, R5, -0x1, RZ ;  /* 0xffffffff05097810 */ /* 0x000fce0007ffe0ff */
[----:B------:R-:W-:Y:S01]  /*0210*/  @!P0 IMAD.MOV R9, RZ, RZ, R5 ;  /* 0x000000ffff098224 */ /* 0x000fe200078e0205 */
[----:B------:R-:W0:Y:S02]  /*0220*/  F2I.FTZ.U32.TRUNC.NTZ R7, R7 ;  /* 0x0000000700077305 */ /* 0x000e24000021f000 */
[----:B0-----:R-:W-:-:S04]  /*0230*/  IMAD R11, R11, R7, RZ ;  /* 0x000000070b0b7224 */ /* 0x001fc800078e02ff */
[----:B------:R-:W-:-:S06]  /*0240*/  IMAD.HI.U32 R6, R7, R11, R6 ;  /* 0x0000000b07067227 */ /* 0x000fcc00078e0006 */
[----:B------:R-:W-:-:S05]  /*0250*/  IMAD.HI.U32 R5, R6, R9, RZ ;  /* 0x0000000906057227 */ /* 0x000fca00078e00ff */
[----:B------:R-:W-:-:S05]  /*0260*/  IADD3 R6, PT, PT, -R5, RZ, RZ ;  /* 0x000000ff05067210 */ /* 0x000fca0007ffe1ff */
[----:B------:R-:W-:-:S05]  /*0270*/  IMAD R9, R4, R6, R9 ;  /* 0x0000000604097224 */ /* 0x000fca00078e0209 */
[----:B------:R-:W-:-:S13]  /*0280*/  ISETP.GE.U32.AND P1, PT, R9, R4, PT ;  /* 0x000000040900720c */ /* 0x000fda0003f26070 */
[----:B------:R-:W-:Y:S02]  /*0290*/  @P1 IMAD.IADD R9, R9, 0x1, -R4 ;  /* 0x0000000109091824 */ /* 0x000fe400078e0a04 */
[----:B------:R-:W-:-:S03]  /*02a0*/  @P1 VIADD R5, R5, 0x1 ;  /* 0x0000000105051836 */ /* 0x000fc60000000000 */
[----:B------:R-:W-:-:S13]  /*02b0*/  ISETP.GE.U32.AND P2, PT, R9, R4, PT ;  /* 0x000000040900720c */ /* 0x000fda0003f46070 */
[----:B------:R-:W-:Y:S02]  /*02c0*/  @P2 IADD3 R5, PT, PT, R5, 0x1, RZ ;  /* 0x0000000105052810 */ /* 0x000fe40007ffe0ff */
[----:B------:R-:W-:-:S05]  /*02d0*/  @!P3 LOP3.LUT R5, RZ, R4, RZ, 0x33, !PT ;  /* 0x00000004ff05b212 */ /* 0x000fca00078e33ff */
[----:B------:R-:W-:-:S05]  /*02e0*/  IMAD.IADD R16, R16, 0x1, R5 ;  /* 0x0000000110107824 */ /* 0x000fca00078e0205 */
[----:B------:R-:W-:-:S04]  /*02f0*/  LOP3.LUT R5, R16, 0x3, RZ, 0xc0, !PT ;  /* 0x0000000310057812 */ /* 0x000fc800078ec0ff */
[----:B------:R-:W-:-:S13]  /*0300*/  ISETP.NE.AND P0, PT, R5, 0x3, PT ;  /* 0x000000030500780c */ /* 0x000fda0003f05270 */
[----:B--2---:R-:W-:Y:S05]  /*0310*/  @!P0 BRA `(.L_x_6) ;  /* 0x0000000000788947 */ /* 0x004fea0003800000 */
[----:B------:R-:W0:Y:S01]  /*0320*/  LDC.64 R12, c[0x0][0x380] ;  /* 0x0000e000ff0c7b82 */ /* 0x000e220000000a00 */
[----:B------:R-:W-:Y:S01]  /*0330*/  VIADD R3, R16, 0x1 ;  /* 0x0000000110037836 */ /* 0x000fe20000000000 */
[----:B------:R-:W-:Y:S01]  /*0340*/  BSSY.RECONVERGENT B1, `(.L_x_7) ;  /* 0x000001a000017945 */ /* 0x000fe20003800200 */
[----:B------:R-:W-:Y:S02]  /*0350*/  IADD3 R19, PT, PT, R19, 0x1, R2 ;  /* 0x0000000113137810 */ /* 0x000fe40007ffe002 */
[----:B------:R-:W-:Y:S02]  /*0360*/  IADD3 R21, PT, PT, R0, UR4, RZ ;  /* 0x0000000400157c10 */ /* 0x000fe4000fffe0ff */
[----:B------:R-:W-:-:S05]  /*0370*/  LOP3.LUT R3, R3, 0x3, RZ, 0xc0, !PT ;  /* 0x0000000303037812 */ /* 0x000fca00078ec0ff */
[----:B------:R-:W-:-:S07]  /*0380*/  IMAD.MOV R17, RZ, RZ, -R3 ;  /* 0x000000ffff117224 */ /* 0x000fce00078e0a03 */
.L_x_10:
[----:B------:R-:W2:Y:S01]  /*0390*/  LDG.E R0, desc[UR6][R14.64] ;  /* 0x000000060e007981 */ /* 0x000ea2000c1e1900 */
[----:B01----:R-:W-:-:S05]  /*03a0*/  IMAD.WIDE R8, R19, 0x4, R12 ;  /* 0x0000000413087825 */ /* 0x003fca00078e020c */
[----:B------:R-:W3:Y:S01]  /*03b0*/  LDG.E R3, desc[UR6][R8.64] ;  /* 0x0000000608037981 */ /* 0x000ee2000c1e1900 */
[----:B------:R-:W-:Y:S01]  /*03c0*/  VIADD R17, R17, 0x1 ;  /* 0x0000000111117836 */ /* 0x000fe20000000000 */
[----:B------:R-:W-:Y:S04]  /*03d0*/  BSSY.RECONVERGENT B2, `(.L_x_8) ;  /* 0x000000c000027945 */ /* 0x000fe80003800200 */
[----:B------:R-:W-:Y:S01]  /*03e0*/  ISETP.NE.AND P2, PT, R17, RZ, PT ;  /* 0x000000ff1100720c */ /* 0x000fe20003f45270 */
[----:B--2---:R-:W0:Y:S08]  /*03f0*/  MUFU.RCP R5, R0 ;  /* 0x0000000000057308 */ /* 0x004e300000001000 */
[----:B---3--:R-:W1:Y:S01]  /*0400*/  FCHK P0, R3, R0 ;  /* 0x0000000003007302 */ /* 0x008e620000000000 */
[----:B0-----:R-:W-:-:S04]  /*0410*/  FFMA R2, -R0, R5, 1 ;  /* 0x3f80000000027423 */ /* 0x001fc80000000105 */
[----:B------:R-:W-:-:S04]  /*0420*/  FFMA R2, R5, R2, R5 ;  /* 0x0000000205027223 */ /* 0x000fc80000000005 */
[----:B------:R-:W-:-:S04]  /*0430*/  FFMA R5, R3, R2, RZ ;  /* 0x0000000203057223 */ /* 0x000fc800000000ff */
[----:B------:R-:W-:-:S04]  /*0440*/  FFMA R6, -R0, R5, R3 ;  /* 0x0000000500067223 */ /* 0x000fc80000000103 */
[----:B------:R-:W-:Y:S01]  /*0450*/  FFMA R5, R2, R6, R5 ;  /* 0x0000000602057223 */ /* 0x000fe20000000005 */
[----:B-1----:R-:W-:Y:S06]  /*0460*/  @!P0 BRA `(.L_x_9) ;  /* 0x0000000000088947 */ /* 0x002fec0003800000 */
[----:B------:R-:W-:-:S07]  /*0470*/  MOV R2, 0x490 ;  /* 0x0000049000027802 */ /* 0x000fce0000000f00 */
[----:B------:R-:W-:Y:S05]  /*0480*/  CALL.REL.NOINC `($__internal_0_$__cuda_sm3x_div_rn_noftz_f32_slowpath) ;  /* 0x0000000400507944 */ /* 0x000fea0003c00000 */
.L_x_9:
[----:B------:R-:W-:Y:S05]  /*0490*/  BSYNC.RECONVERGENT B2 ;  /* 0x0000000000027941 */ /* 0x000fea0003800200 */
.L_x_8:
[----:B------:R1:W-:Y:S01]  /*04a0*/  STG.E desc[UR6][R8.64], R5 ;  /* 0x0000000508007986 */ /* 0x0003e2000c101906 */
[C---:B------:R-:W-:Y:S01]  /*04b0*/  IADD3 R21, PT, PT, R4.reuse, R21, RZ ;  /* 0x0000001504157210 */ /* 0x040fe20007ffe0ff */
[----:B------:R-:W-:Y:S01]  /*04c0*/  IMAD.IADD R19, R4, 0x1, R19 ;  /* 0x0000000104137824 */ /* 0x000fe200078e0213 */
[----:B------:R-:W-:Y:S06]  /*04d0*/  @P2 BRA `(.L_x_10) ;  /* 0xfffffffc00ac2947 */ /* 0x000fec000383ffff */
[----:B------:R-:W-:Y:S05]  /*04e0*/  BSYNC.RECONVERGENT B1 ;  /* 0x0000000000017941 */ /* 0x000fea0003800200 */
.L_x_7:
[----:B------:R-:W-:-:S07]  /*04f0*/  VIADD R21, R21, 0x1 ;  /* 0x0000000115157836 */ /* 0x000fce0000000000 */
.L_x_6:
[----:B------:R-:W-:Y:S05]  /*0500*/  BSYNC.RECONVERGENT B0 ;  /* 0x0000000000007941 */ /* 0x000fea0003800200 */
.L_x_5:
[----:B------:R-:W0:Y:S01]  /*0510*/  LDC.64 R12, c[0x0][0x380] ;  /* 0x0000e000ff0c7b82 */ /* 0x000e220000000a00 */
[----:B------:R-:W-:Y:S01]  /*0520*/  ISETP.GE.U32.AND P0, PT, R16, 0x3, PT ;  /* 0x000000031000780c */ /* 0x000fe20003f06070 */
[----:B------:R-:W2:Y:S06]  /*0530*/  LDCU UR5, c[0x0][0x38c] ;  /* 0x00007180ff0577ac */ /* 0x000eac0008000800 */
[----:B-1----:R-:W1:Y:S06]  /*0540*/  LDC.64 R8, c[0x0][0x388] ;  /* 0x0000e200ff087b82 */ /* 0x002e6c0000000a00 */
[----:B--2---:R-:W-:Y:S05]  /*0550*/  @!P0 EXIT ;  /* 0x000000000000894d */ /* 0x004fea0003800000 */
.L_x_19:
[----:B------:R-:W2:Y:S01]  /*0560*/  LDG.E R0, desc[UR6][R14.64] ;  /* 0x000000060e007981 */ /* 0x000ea2000c1e1900 */
[----:B-1----:R-:W-:-:S04]  /*0570*/  IMAD R19, R8, R9, R21 ;  /* 0x0000000908137224 */ /* 0x002fc800078e0215 */
[----:B0-----:R-:W-:-:S05]  /*0580*/  IMAD.WIDE R18, R19, 0x4, R12 ;  /* 0x0000000413127825 */ /* 0x001fca00078e020c */
[----:B------:R-:W3:Y:S01]  /*0590*/  LDG.E R3, desc[UR6][R18.64] ;  /* 0x0000000612037981 */ /* 0x000ee2000c1e1900 */
[----:B------:R-:W-:Y:S01]  /*05a0*/  BSSY.RECONVERGENT B0, `(.L_x_11) ;  /* 0x000000b000007945 */ /* 0x000fe20003800200 */
        /* <DEDUP_REMOVED lines=10> */
.L_x_12:
[----:B------:R-:W-:Y:S05]  /*0650*/  BSYNC.RECONVERGENT B0 ;  /* 0x0000000000007941 */ /* 0x000fea0003800200 */
.L_x_11:
[----:B------:R0:W-:Y:S04]  /*0660*/  STG.E desc[UR6][R18.64], R5 ;  /* 0x0000000512007986 */ /* 0x0001e8000c101906 */
[----:B------:R-:W2:Y:S01]  /*0670*/  LDG.E R0, desc[UR6][R14.64] ;  /* 0x000000060e007981 */ /* 0x000ea2000c1e1900 */
[----:B------:R-:W-:-:S05]  /*0680*/  IMAD.WIDE R16, R4, 0x4, R18 ;  /* 0x0000000404107825 */ /* 0x000fca00078e0212 */
[----:B------:R-:W3:Y:S01]  /*0690*/  LDG.E R3, desc[UR6][R16.64] ;  /* 0x0000000610037981 */ /* 0x000ee2000c1e1900 */
[----:B------:R-:W-:Y:S01]  /*06a0*/  BSSY.RECONVERGENT B0, `(.L_x_13) ;  /* 0x000000c000007945 */ /* 0x000fe20003800200 */
[----:B--2---:R-:W1:Y:S08]  /*06b0*/  MUFU.RCP R7, R0 ;  /* 0x0000000000077308 */ /* 0x004e700000001000 */
[----:B---3--:R-:W2:Y:S01]  /*06c0*/  FCHK P0, R3, R0 ;  /* 0x0000000003007302 */ /* 0x008ea20000000000 */
[----:B-1----:R-:W-:-:S04]  /*06d0*/  FFMA R2, -R0, R7, 1 ;  /* 0x3f80000000027423 */ /* 0x002fc80000000107 */
[----:B------:R-:W-:-:S04]  /*06e0*/  FFMA R2, R7, R2, R7 ;  /* 0x0000000207027223 */ /* 0x000fc80000000007 */
[----:B------:R-:W-:-:S04]  /*06f0*/  FFMA R7, R3, R2, RZ ;  /* 0x0000000203077223 */ /* 0x000fc800000000ff */
[----:B------:R-:W-:-:S04]  /*0700*/  FFMA R6, -R0, R7, R3 ;  /* 0x0000000700067223 */ /* 0x000fc80000000103 */
[----:B------:R-:W-:Y:S01]  /*0710*/  FFMA R7, R2, R6, R7 ;  /* 0x0000000602077223 */ /* 0x000fe20000000007 */
[----:B0-2---:R-:W-:Y:S06]  /*0720*/  @!P0 BRA `(.L_x_14) ;  /* 0x00000000000c8947 */ /* 0x005fec0003800000 */
[----:B------:R-:W-:-:S07]  /*0730*/  MOV R2, 0x750 ;  /* 0x0000075000027802 */ /* 0x000fce0000000f00 */
[----:B------:R-:W-:Y:S05]  /*0740*/  CALL.REL.NOINC `($__internal_0_$__cuda_sm3x_div_rn_noftz_f32_slowpath) ;  /* 0x0000000000a07944 */ /* 0x000fea0003c00000 */
[----:B------:R-:W-:-:S07]  /*0750*/  MOV R7, R5 ;  /* 0x0000000500077202 */ /* 0x000fce0000000f00 */
.L_x_14:
[----:B------:R-:W-:Y:S05]  /*0760*/  BSYNC.RECONVERGENT B0 ;  /* 0x0000000000007941 */ /* 0x000fea0003800200 */
.L_x_13:
        /* <DEDUP_REMOVED lines=15> */
.L_x_16:
[----:B------:R-:W-:Y:S05]  /*0860*/  BSYNC.RECONVERGENT B0 ;  /* 0x0000000000007941 */ /* 0x000fea0003800200 */
.L_x_15:
        /* <DEDUP_REMOVED lines=15> */
[----:B------:R-:W-:-:S07]  /*0960*/  IMAD.MOV.U32 R7, RZ, RZ, R5 ;  /* 0x000000ffff077224 */ /* 0x000fce00078e0005 */
.L_x_18:
[----:B------:R-:W-:Y:S05]  /*0970*/  BSYNC.RECONVERGENT B0 ;  /* 0x0000000000007941 */ /* 0x000fea0003800200 */
.L_x_17:
[----:B------:R2:W-:Y:S01]  /*0980*/  STG.E desc[UR6][R16.64], R7 ;  /* 0x0000000710007986 */ /* 0x0005e2000c101906 */
[----:B------:R-:W-:-:S05]  /*0990*/  IMAD R21, R4, 0x4, R21 ;  /* 0x0000000404157824 */ /* 0x000fca00078e0215 */
[----:B------:R-:W-:-:S13]  /*09a0*/  ISETP.GE.AND P0, PT, R21, UR5, PT ;  /* 0x0000000515007c0c */ /* 0x000fda000bf06270 */
[----:B--2---:R-:W-:Y:S05]  /*09b0*/  @!P0 BRA `(.L_x_19) ;  /* 0xfffffff800e88947 */ /* 0x004fea000383ffff */
[----:B------:R-:W-:Y:S05]  /*09c0*/  EXIT ;  /* 0x000000000000794d */ /* 0x000fea0003800000 */
        .weak           $__internal_0_$__cuda_sm3x_div_rn_noftz_f32_slowpath
        .type           $__internal_0_$__cuda_sm3x_div_rn_noftz_f32_slowpath,@function
        .size           $__internal_0_$__cuda_sm3x_div_rn_noftz_f32_slowpath,(.L_x_32 - $__internal_0_$__cuda_sm3x_div_rn_noftz_f32_slowpath)
$__internal_0_$__cuda_sm3x_div_rn_noftz_f32_slowpath:
[----:B------:R-:W-:Y:S01]  /*09d0*/  SHF.R.U32.HI R5, RZ, 0x17, R0 ;  /* 0x00000017ff057819 */ /* 0x000fe20000011600 */
[----:B------:R-:W-:Y:S01]  /*09e0*/  BSSY.RECONVERGENT B3, `(.L_x_20) ;  /* 0x0000062000037945 */ /* 0x000fe20003800200 */
[----:B------:R-:W-:Y:S02]  /*09f0*/  SHF.R.U32.HI R7, RZ, 0x17, R3 ;  /* 0x00000017ff077819 */ /* 0x000fe40000011603 */
[----:B------:R-:W-:Y:S02]  /*0a00*/  LOP3.LUT R5, R5, 0xff, RZ, 0xc0, !PT ;  /* 0x000000ff05057812 */ /* 0x000fe400078ec0ff */
[----:B------:R-:W-:Y:S02]  /*0a10*/  LOP3.LUT R7, R7, 0xff, RZ, 0xc0, !PT ;  /* 0x000000ff07077812 */ /* 0x000fe400078ec0ff */
[----:B------:R-:W-:-:S03]  /*0a20*/  IADD3 R10, PT, PT, R5, -0x1, RZ ;  /* 0xffffffff050a7810 */ /* 0x000fc60007ffe0ff */
[----:B------:R-:W-:Y:S01]  /*0a30*/  VIADD R11, R7, 0xffffffff ;  /* 0xffffffff070b7836 */ /* 0x000fe20000000000 */
[----:B------:R-:W-:-:S04]  /*0a40*/  ISETP.GT.U32.AND P0, PT, R10, 0xfd, PT ;  /* 0x000000fd0a00780c */ /* 0x000fc80003f04070 */
[----:B------:R-:W-:-:S13]  /*0a50*/  ISETP.GT.U32.OR P0, PT, R11, 0xfd, P0 ;  /* 0x000000fd0b00780c */ /* 0x000fda0000704470 */
[----:B------:R-:W-:Y:S01]  /*0a60*/  @!P0 IMAD.MOV.U32 R6, RZ, RZ, RZ ;  /* 0x000000ffff068224 */ /* 0x000fe200078e00ff */
[----:B------:R-:W-:Y:S06]  /*0a70*/  @!P0 BRA `(.L_x_21) ;  /* 0x00000000005c8947 */ /* 0x000fec0003800000 */
[----:B------:R-:W-:Y:S02]  /*0a80*/  FSETP.GTU.FTZ.AND P0, PT, |R3|, +INF , PT ;  /* 0x7f8000000300780b */ /* 0x000fe40003f1c200 */
[----:B------:R-:W-:-:S04]  /*0a90*/  FSETP.GTU.FTZ.AND P1, PT, |R0|, +INF , PT ;  /* 0x7f8000000000780b */ /* 0x000fc80003f3c200 */
[----:B------:R-:W-:-:S13]  /*0aa0*/  PLOP3.LUT P0, PT, P0, P1, PT, 0xf8, 0x8f ;  /* 0x00000000008f781c */ /* 0x000fda0000703f70 */
[----:B------:R-:W-:Y:S05]  /*0ab0*/  @P0 BRA `(.L_x_22) ;  /* 0x00000004004c0947 */ /* 0x000fea0003800000 */
[----:B------:R-:W-:-:S13]  /*0ac0*/  LOP3.LUT P0, RZ, R0, 0x7fffffff, R3, 0xc8, !PT ;  /* 0x7fffffff00ff7812 */ /* 0x000fda000780c803 */
[----:B------:R-:W-:Y:S05]  /*0ad0*/  @!P0 BRA `(.L_x_23) ;  /* 0x00000004003c8947 */ /* 0x000fea0003800000 */
[C---:B------:R-:W-:Y:S02]  /*0ae0*/  FSETP.NEU.FTZ.AND P3, PT, |R3|.reuse, +INF , PT ;  /* 0x7f8000000300780b */ /* 0x040fe40003f7d200 */
[----:B------:R-:W-:Y:S02]  /*0af0*/  FSETP.NEU.FTZ.AND P1, PT, |R0|, +INF , PT ;  /* 0x7f8000000000780b */ /* 0x000fe40003f3d200 */
[----:B------:R-:W-:-:S11]  /*0b00*/  FSETP.NEU.FTZ.AND P0, PT, |R3|, +INF , PT ;  /* 0x7f8000000300780b */ /* 0x000fd60003f1d200 */
[----:B------:R-:W-:Y:S05]  /*0b10*/  @!P1 BRA !P3, `(.L_x_23) ;  /* 0x00000004002c9947 */ /* 0x000fea0005800000 */
[----:B------:R-:W-:-:S04]  /*0b20*/  LOP3.LUT P3, RZ, R3, 0x7fffffff, RZ, 0xc0, !PT ;  /* 0x7fffffff03ff7812 */ /* 0x000fc8000786c0ff */
[----:B------:R-:W-:-:S13]  /*0b30*/  PLOP3.LUT P1, PT, P1, P3, PT, 0x2f, 0xf2 ;  /* 0x0000000000f2781c */ /* 0x000fda0000f26577 */
[----:B------:R-:W-:Y:S05]  /*0b40*/  @P1 BRA `(.L_x_24) ;  /* 0x0000000400181947 */ /* 0x000fea0003800000 */
[----:B------:R-:W-:-:S04]  /*0b50*/  LOP3.LUT P1, RZ, R0, 0x7fffffff, RZ, 0xc0, !PT ;  /* 0x7fffffff00ff7812 */ /* 0x000fc8000782c0ff */
[----:B------:R-:W-:-:S13]  /*0b60*/  PLOP3.LUT P0, PT, P0, P1, PT, 0x2f, 0xf2 ;  /* 0x0000000000f2781c */ /* 0x000fda0000702577 */
[----:B------:R-:W-:Y:S05]  /*0b70*/  @P0 BRA `(.L_x_25) ;  /* 0x0000000400000947 */ /* 0x000fea0003800000 */
[----:B------:R-:W-:Y:S02]  /*0b80*/  ISETP.GE.AND P0, PT, R11, RZ, PT ;  /* 0x000000ff0b00720c */ /* 0x000fe40003f06270 */
[----:B------:R-:W-:-:S11]  /*0b90*/  ISETP.GE.AND P1, PT, R10, RZ, PT ;  /* 0x000000ff0a00720c */ /* 0x000fd60003f26270 */
[----:B------:R-:W-:Y:S01]  /*0ba0*/  @P0 MOV R6, RZ ;  /* 0x000000ff00060202 */ /* 0x000fe20000000f00 */
[----:B------:R-:W-:Y:S02]  /*0bb0*/  @!P0 IMAD.MOV.U32 R6, RZ, RZ, -0x40 ;  /* 0xffffffc0ff068424 */ /* 0x000fe400078e00ff */
[----:B------:R-:W-:Y:S01]  /*0bc0*/  @!P0 FFMA R3, R3, 1.84467440737095516160e+19, RZ ;  /* 0x5f80000003038823 */ /* 0x000fe200000000ff */
[----:B------:R-:W-:Y:S01]  /*0bd0*/  @!P1 FFMA R0, R0, 1.84467440737095516160e+19, RZ ;  /* 0x5f80000000009823 */ /* 0x000fe200000000ff */
[----:B------:R-:W-:-:S07]  /*0be0*/  @!P1 VIADD R6, R6, 0x40 ;  /* 0x0000004006069836 */ /* 0x000fce0000000000 */
.L_x_21:
[----:B------:R-:W-:Y:S01]  /*0bf0*/  LEA R11, R5, 0xc0800000, 0x17 ;  /* 0xc0800000050b7811 */ /* 0x000fe200078eb8ff */
[----:B------:R-:W-:Y:S01]  /*0c00*/  VIADD R20, R7, 0xffffff81 ;  /* 0xffffff8107147836 */ /* 0x000fe20000000000 */
[----:B------:R-:W-:Y:S02]  /*0c10*/  BSSY.RECONVERGENT B4, `(.L_x_26) ;  /* 0x0000035000047945 */ /* 0x000fe40003800200 */
[----:B------:R-:W-:Y:S01]  /*0c20*/  IADD3 R22, PT, PT, -R11, R0, RZ ;  /* 0x000000000b167210 */ /* 0x000fe20007ffe1ff */
[C---:B------:R-:W-:Y:S01]  /*0c30*/  IMAD R0, R20.reuse, -0x800000, R3 ;  /* 0xff80000014007824 */ /* 0x040fe200078e0203 */
[----:B------:R-:W-:Y:S02]  /*0c40*/  IADD3 R5, PT, PT, R20, 0x7f, -R5 ;  /* 0x0000007f14057810 */ /* 0x000fe40007ffe805 */
[----:B------:R-:W0:Y:S01]  /*0c50*/  MUFU.RCP R10, R22 ;  /* 0x00000016000a7308 */ /* 0x000e220000001000 */
[----:B------:R-:W-:Y:S02]  /*0c60*/  FADD.FTZ R11, -R22, -RZ ;  /* 0x800000ff160b7221 */ /* 0x000fe40000010100 */
[----:B------:R-:W-:-:S02]  /*0c70*/  IMAD.IADD R5, R5, 0x1, R6 ;  /* 0x0000000105057824 */ /* 0x000fc400078e0206 */
[----:B0-----:R-:W-:-:S04]  /*0c80*/  FFMA R7, R10, R11, 1 ;  /* 0x3f8000000a077423 */ /* 0x001fc8000000000b */
[----:B------:R-:W-:-:S04]  /*0c90*/  FFMA R7, R10, R7, R10 ;  /* 0x000000070a077223 */ /* 0x000fc8000000000a */
[----:B------:R-:W-:-:S04]  /*0ca0*/  FFMA R10, R0, R7, RZ ;  /* 0x00000007000a7223 */ /* 0x000fc800000000ff */
[----:B------:R-:W-:-:S04]  /*0cb0*/  FFMA R3, R11, R10, R0 ;  /* 0x0000000a0b037223 */ /* 0x000fc80000000000 */
[----:B------:R-:W-:-:S04]  /*0cc0*/  FFMA R10, R7, R3, R10 ;  /* 0x00000003070a7223 */ /* 0x000fc8000000000a */
[----:B------:R-:W-:-:S04]  /*0cd0*/  FFMA R11, R11, R10, R0 ;  /* 0x0000000a0b0b7223 */ /* 0x000fc80000000000 */
[----:B------:R-:W-:-:S05]  /*0ce0*/  FFMA R0, R7, R11, R10 ;  /* 0x0000000b07007223 */ /* 0x000fca000000000a */
[----:B------:R-:W-:-:S04]  /*0cf0*/  SHF.R.U32.HI R3, RZ, 0x17, R0 ;  /* 0x00000017ff037819 */ /* 0x000fc80000011600 */
[----:B------:R-:W-:-:S04]  /*0d00*/  LOP3.LUT R6, R3, 0xff, RZ, 0xc0, !PT ;  /* 0x000000ff03067812 */ /* 0x000fc800078ec0ff */
[----:B------:R-:W-:-:S05]  /*0d10*/  IADD3 R3, PT, PT, R6, R5, RZ ;  /* 0x0000000506037210 */ /* 0x000fca0007ffe0ff */
[----:B------:R-:W-:-:S05]  /*0d20*/  VIADD R6, R3, 0xffffffff ;  /* 0xffffffff03067836 */ /* 0x000fca0000000000 */
[----:B------:R-:W-:-:S13]  /*0d30*/  ISETP.GE.U32.AND P0, PT, R6, 0xfe, PT ;  /* 0x000000fe0600780c */ /* 0x000fda0003f06070 */
[----:B------:R-:W-:Y:S05]  /*0d40*/  @!P0 BRA `(.L_x_27) ;  /* 0x0000000000808947 */ /* 0x000fea0003800000 */
[----:B------:R-:W-:-:S13]  /*0d50*/  ISETP.GT.AND P0, PT, R3, 0xfe, PT ;  /* 0x000000fe0300780c */ /* 0x000fda0003f04270 */
[----:B------:R-:W-:Y:S05]  /*0d60*/  @P0 BRA `(.L_x_28) ;  /* 0x00000000006c0947 */ /* 0x000fea0003800000 */
[----:B------:R-:W-:-:S13]  /*0d70*/  ISETP.GE.AND P0, PT, R3, 0x1, PT ;  /* 0x000000010300780c */ /* 0x000fda0003f06270 */
[----:B------:R-:W-:Y:S05]  /*0d80*/  @P0 BRA `(.L_x_29) ;  /* 0x0000000000740947 */ /* 0x000fea0003800000 */
[----:B------:R-:W-:Y:S02]  /*0d90*/  ISETP.GE.AND P0, PT, R3, -0x18, PT ;  /* 0xffffffe80300780c */ /* 0x000fe40003f06270 */
[----:B------:R-:W-:-:S11]  /*0da0*/  LOP3.LUT R0, R0, 0x80000000, RZ, 0xc0, !PT ;  /* 0x8000000000007812 */ /* 0x000fd600078ec0ff */
[----:B------:R-:W-:Y:S05]  /*0db0*/  @!P0 BRA `(.L_x_29) ;  /* 0x0000000000688947 */ /* 0x000fea0003800000 */
[CCC-:B------:R-:W-:Y:S01]  /*0dc0*/  FFMA.RZ R5, R7.reuse, R11.reuse, R10.reuse ;  /* 0x0000000b07057223 */ /* 0x1c0fe2000000c00a */
[CCC-:B------:R-:W-:Y:S01]  /*0dd0*/  FFMA.RP R6, R7.reuse, R11.reuse, R10.reuse ;  /* 0x0000000b07067223 */ /* 0x1c0fe2000000800a */
[----:B------:R-:W-:Y:S01]  /*0de0*/  FFMA.RM R11, R7, R11, R10 ;  /* 0x0000000b070b7223 */ /* 0x000fe2000000400a */
[C---:B------:R-:W-:Y:S01]  /*0df0*/  VIADD R7, R3.reuse, 0x20 ;  /* 0x0000002003077836 */ /* 0x040fe20000000000 */
[----:B------:R-:W-:Y:S02]  /*0e00*/  ISETP.NE.AND P3, PT, R3, RZ, PT ;  /* 0x000000ff0300720c */ /* 0x000fe40003f65270 */
[----:B------:R-:W-:Y:S02]  /*0e10*/  LOP3.LUT R5, R5, 0x7fffff, RZ, 0xc0, !PT ;  /* 0x007fffff05057812 */ /* 0x000fe400078ec0ff */
[----:B------:R-:W-:Y:S02]  /*0e20*/  ISETP.NE.AND P1, PT, R3, RZ, PT ;  /* 0x000000ff0300720c */ /* 0x000fe40003f25270 */
[----:B------:R-:W-:-:S02]  /*0e30*/  LOP3.LUT R10, R5, 0x800000, RZ, 0xfc, !PT ;  /* 0x00800000050a7812 */ /* 0x000fc400078efcff */
[----:B------:R-:W-:Y:S02]  /*0e40*/  IADD3 R3, PT, PT, -R3, RZ, RZ ;  /* 0x000000ff03037210 */ /* 0x000fe40007ffe1ff */
[----:B------:R-:W-:Y:S02]  /*0e50*/  SHF.L.U32 R7, R10, R7, RZ ;  /* 0x000000070a077219 */ /* 0x000fe400000006ff */
[----:B------:R-:W-:Y:S02]  /*0e60*/  FSETP.NEU.FTZ.AND P0, PT, R6, R11, PT ;  /* 0x0000000b0600720b */ /* 0x000fe40003f1d000 */
[----:B------:R-:W-:Y:S02]  /*0e70*/  SEL R3, R3, RZ, P3 ;  /* 0x000000ff03037207 */ /* 0x000fe40001800000 */
[----:B------:R-:W-:Y:S02]  /*0e80*/  ISETP.NE.AND P1, PT, R7, RZ, P1 ;  /* 0x000000ff0700720c */ /* 0x000fe40000f25270 */
[----:B------:R-:W-:-:S02]  /*0e90*/  SHF.R.U32.HI R10, RZ, R3, R10 ;  /* 0x00000003ff0a7219 */ /* 0x000fc4000001160a */
[----:B------:R-:W-:Y:S02]  /*0ea0*/  PLOP3.LUT P0, PT, P0, P1, PT, 0xf8, 0x8f ;  /* 0x00000000008f781c */ /* 0x000fe40000703f70 */
[----:B------:R-:W-:Y:S02]  /*0eb0*/  SHF.R.U32.HI R3, RZ, 0x1, R10 ;  /* 0x00000001ff037819 */ /* 0x000fe4000001160a */
[----:B------:R-:W-:-:S04]  /*0ec0*/  SEL R6, RZ, 0x1, !P0 ;  /* 0x00000001ff067807 */ /* 0x000fc80004000000 */
[----:B------:R-:W-:-:S04]  /*0ed0*/  LOP3.LUT R5, R6, 0x1, R3, 0xf8, !PT ;  /* 0x0000000106057812 */ /* 0x000fc800078ef803 */
[----:B------:R-:W-:-:S05]  /*0ee0*/  LOP3.LUT R10, R5, R10, RZ, 0xc0, !PT ;  /* 0x0000000a050a7212 */ /* 0x000fca00078ec0ff */
[----:B------:R-:W-:-:S05]  /*0ef0*/  IMAD.IADD R3, R3, 0x1, R10 ;  /* 0x0000000103037824 */ /* 0x000fca00078e020a */
[----:B------:R-:W-:Y:S01]  /*0f00*/  LOP3.LUT R0, R3, R0, RZ, 0xfc, !PT ;  /* 0x0000000003007212 */ /* 0x000fe200078efcff */
[----:B------:R-:W-:Y:S06]  /*0f10*/  BRA `(.L_x_29) ;  /* 0x0000000000107947 */ /* 0x000fec0003800000 */
.L_x_28:
[----:B------:R-:W-:-:S04]  /*0f20*/  LOP3.LUT R0, R0, 0x80000000, RZ, 0xc0, !PT ;  /* 0x8000000000007812 */ /* 0x000fc800078ec0ff */
[----:B------:R-:W-:Y:S01]  /*0f30*/  LOP3.LUT R0, R0, 0x7f800000, RZ, 0xfc, !PT ;  /* 0x7f80000000007812 */ /* 0x000fe200078efcff */
[----:B------:R-:W-:Y:S06]  /*0f40*/  BRA `(.L_x_29) ;  /* 0x0000000000047947 */ /* 0x000fec0003800000 */
.L_x_27:
[----:B------:R-:W-:-:S07]  /*0f50*/  IMAD R0, R5, 0x800000, R0 ;  /* 0x0080000005007824 */ /* 0x000fce00078e0200 */
.L_x_29:
[----:B------:R-:W-:Y:S05]  /*0f60*/  BSYNC.RECONVERGENT B4 ;  /* 0x0000000000047941 */ /* 0x000fea0003800200 */
.L_x_26:
[----:B------:R-:W-:Y:S05]  /*0f70*/  BRA `(.L_x_30) ;  /* 0x0000000000207947 */ /* 0x000fea0003800000 */
.L_x_25:
[----:B------:R-:W-:-:S04]  /*0f80*/  LOP3.LUT R0, R0, 0x80000000, R3, 0x48, !PT ;  /* 0x8000000000007812 */ /* 0x000fc800078e4803 */
[----:B------:R-:W-:Y:S01]  /*0f90*/  LOP3.LUT R0, R0, 0x7f800000, RZ, 0xfc, !PT ;  /* 0x7f80000000007812 */ /* 0x000fe200078efcff */
[----:B------:R-:W-:Y:S06]  /*0fa0*/  BRA `(.L_x_30) ;  /* 0x0000000000147947 */ /* 0x000fec0003800000 */
.L_x_24:
[----:B------:R-:W-:Y:S01]  /*0fb0*/  LOP3.LUT R0, R0, 0x80000000, R3, 0x48, !PT ;  /* 0x8000000000007812 */ /* 0x000fe200078e4803 */
[----:B------:R-:W-:Y:S06]  /*0fc0*/  BRA `(.L_x_30) ;  /* 0x00000000000c7947 */ /* 0x000fec0003800000 */
.L_x_23:
[----:B------:R-:W0:Y:S01]  /*0fd0*/  MUFU.RSQ R0, -QNAN ;  /* 0xffc0000000007908 */ /* 0x000e220000001400 */
[----:B------:R-:W-:Y:S05]  /*0fe0*/  BRA `(.L_x_30) ;  /* 0x0000000000047947 */ /* 0x000fea0003800000 */
.L_x_22:
[----:B------:R-:W-:-:S07]  /*0ff0*/  FADD.FTZ R0, R3, R0 ;  /* 0x0000000003007221 */ /* 0x000fce0000010000 */
.L_x_30:
[----:B------:R-:W-:Y:S05]  /*1000*/  BSYNC.RECONVERGENT B3 ;  /* 0x0000000000037941 */ /* 0x000fea0003800200 */
.L_x_20:
[----:B------:R-:W-:Y:S01]  /*1010*/  IMAD.MOV.U32 R3, RZ, RZ, 0x0 ;  /* 0x00000000ff037424 */ /* 0x000fe200078e00ff */
[----:B0-----:R-:W-:-:S03]  /*1020*/  MOV R5, R0 ;  /* 0x0000000000057202 */ /* 0x001fc60000000f00 */
[----:B------:R-:W-:Y:S05]  /*1030*/  RET.REL.NODEC R2 `(_Z15division_kernelPfii) ;  /* 0xffffffec02f07950 */ /* 0x000fea0003c3ffff */
.L_x_31:
        /* <DEDUP_REMOVED lines=12> */
.L_x_32:


//--------------------- .nv.shared.reserved.0     --------------------------
	.section	.nv.shared.reserved.0,"aw",@nobits
	.weak		__nv_reservedSMEM_offset_0_alias
	.size		__nv_reservedSMEM_offset_0_alias, 0, 64
	.other		__nv_reservedSMEM_offset_0_alias,@"STO_CUDA_RESERVED_SHARED STV_DEFAULT"
__nv_reservedSMEM_offset_0_alias:
	.zero		0
	.zero		64


//--------------------- .nv.constant0._Z16eliminate_kernelPfii --------------------------
	.section	.nv.constant0._Z16eliminate_kernelPfii,"a",@progbits
	.sectionflags	@""
	.align	4
.nv.constant0._Z16eliminate_kernelPfii:
	.zero		912


//--------------------- .nv.constant0._Z15division_kernelPfii --------------------------
	.section	.nv.constant0._Z15division_kernelPfii,"a",@progbits
	.sectionflags	@""
	.align	4
.nv.constant0._Z15division_kernelPfii:
	.zero		912


//--------------------- SYMBOLS --------------------------

	.type		.nv.reservedSmem.offset0,@object
	.size		.nv.reservedSmem.offset0,0x4
